//
// Generated by NVIDIA NVVM Compiler
//
// Compiler Build ID: CL-36424714
// Cuda compilation tools, release 13.0, V13.0.88
// Based on NVVM 20.0.0
//

.version 9.0
.target sm_100
.address_size 64

	// .globl	_Z9helloCudav
.extern .func  (.param .b32 func_retval0) vprintf
(
	.param .b64 vprintf_param_0,
	.param .b64 vprintf_param_1
)
;
.global .align 1 .b8 $str[24] = {72, 101, 108, 108, 111, 32, 87, 111, 114, 108, 100, 32, 87, 105, 116, 104, 32, 67, 85, 68, 65, 33, 10};
.global .align 1 .b8 $str$1[33] = {72, 101, 108, 108, 111, 32, 87, 111, 114, 108, 100, 32, 87, 105, 116, 104, 32, 67, 85, 68, 65, 32, 50, 48, 32, 84, 105, 109, 101, 115, 33, 10};
.global .align 1 .b8 $str$2[33] = {72, 101, 108, 108, 111, 32, 87, 111, 114, 108, 100, 32, 87, 105, 116, 104, 32, 67, 85, 68, 65, 32, 49, 54, 32, 84, 105, 109, 101, 115, 33, 10};
.global .align 1 .b8 $str$3[31] = {72, 101, 108, 108, 111, 32, 87, 111, 114, 108, 100, 32, 87, 105, 116, 104, 32, 67, 85, 68, 65, 32, 83, 112, 101, 99, 105, 97, 108, 10};

.visible .entry _Z9helloCudav()
{
	.reg .b32 	%r<3>;
	.reg .b64 	%rd<3>;

	mov.u64 	%rd1, $str;
	cvta.global.u64 	%rd2, %rd1;
	{ // callseq 0, 0
	.param .b64 param0;
	st.param.b64 	[param0], %rd2;
	.param .b64 param1;
	st.param.b64 	[param1], 0;
	.param .b32 retval0;
	call.uni (retval0), 
	vprintf, 
	(
	param0, 
	param1
	);
	ld.param.b32 	%r1, [retval0];
	} // callseq 0
	ret;

}
	// .globl	_Z10helloCuda2v
.visible .entry _Z10helloCuda2v()
{
	.reg .b32 	%r<3>;
	.reg .b64 	%rd<3>;

	mov.u64 	%rd1, $str$1;
	cvta.global.u64 	%rd2, %rd1;
	{ // callseq 1, 0
	.param .b64 param0;
	st.param.b64 	[param0], %rd2;
	.param .b64 param1;
	st.param.b64 	[param1], 0;
	.param .b32 retval0;
	call.uni (retval0), 
	vprintf, 
	(
	param0, 
	param1
	);
	ld.param.b32 	%r1, [retval0];
	} // callseq 1
	ret;

}
	// .globl	_Z10helloCuda3v
.visible .entry _Z10helloCuda3v()
{
	.reg .b32 	%r<3>;
	.reg .b64 	%rd<3>;

	mov.u64 	%rd1, $str$2;
	cvta.global.u64 	%rd2, %rd1;
	{ // callseq 2, 0
	.param .b64 param0;
	st.param.b64 	[param0], %rd2;
	.param .b64 param1;
	st.param.b64 	[param1], 0;
	.param .b32 retval0;
	call.uni (retval0), 
	vprintf, 
	(
	param0, 
	param1
	);
	ld.param.b32 	%r1, [retval0];
	} // callseq 2
	ret;

}
	// .globl	_Z10helloCuda4v
.visible .entry _Z10helloCuda4v()
{
	.reg .b32 	%r<3>;
	.reg .b64 	%rd<3>;

	mov.u64 	%rd1, $str$3;
	cvta.global.u64 	%rd2, %rd1;
	{ // callseq 3, 0
	.param .b64 param0;
	st.param.b64 	[param0], %rd2;
	.param .b64 param1;
	st.param.b64 	[param1], 0;
	.param .b32 retval0;
	call.uni (retval0), 
	vprintf, 
	(
	param0, 
	param1
	);
	ld.param.b32 	%r1, [retval0];
	} // callseq 3
	ret;

}


// ===== COMPILED SASS (sm_100) =====

	.target	sm_100

	.elftype	@"ET_EXEC"


//--------------------- .note.nv.tkinfo           --------------------------
	.section	.note.nv.tkinfo,"",@"SHT_NOTE"
	.sectionflags	@"SHF_NOTE_NV_TKINFO"
	.tkinfo
        /*0018*/ 	.word	0x00000002
        /*0030*/ 	.string	""
        /*0030*/ 	.string	"ptxas"
        /*0030*/ 	.string	"Cuda compilation tools, release 13.0, V13.0.88"
        /*0030*/ 	.string	"Build cuda_13.0.r13.0/compiler.36424714_0"
        /*0030*/ 	.string	"-arch sm_100 -m 64 "



//--------------------- .note.nv.cuinfo           --------------------------
	.section	.note.nv.cuinfo,"",@"SHT_NOTE"
	.sectionflags	@"SHF_NOTE_NV_CUINFO"
        /*0018*/ 	.short	0x0002
        /*001a*/ 	.short	0x0064
        /*001c*/ 	.short	0x0082
	.zero		2


//--------------------- .nv.info                  --------------------------
	.section	.nv.info,"",@"SHT_CUDA_INFO"
	.align	4


	//----- nvinfo : EIATTR_REGCOUNT
	.align		4
        /*0000*/ 	.byte	0x04, 0x2f
        /*0002*/ 	.short	(.L_5 - .L_4)
	.align		4
.L_4:
        /*0004*/ 	.word	index@(_Z9helloCudav)
        /*0008*/ 	.word	0x00000018


	//----- nvinfo : EIATTR_FRAME_SIZE
	.align		4
.L_5:
        /*000c*/ 	.byte	0x04, 0x11
        /*000e*/ 	.short	(.L_7 - .L_6)
	.align		4
.L_6:
        /*0010*/ 	.word	index@(_Z9helloCudav)
        /*0014*/ 	.word	0x00000000


	//----- nvinfo : EIATTR_REGCOUNT
	.align		4
.L_7:
        /*0018*/ 	.byte	0x04, 0x2f
        /*001a*/ 	.short	(.L_9 - .L_8)
	.align		4
.L_8:
        /*001c*/ 	.word	index@(_Z10helloCuda2v)
        /*0020*/ 	.word	0x00000018


	//----- nvinfo : EIATTR_FRAME_SIZE
	.align		4
.L_9:
        /*0024*/ 	.byte	0x04, 0x11
        /*0026*/ 	.short	(.L_11 - .L_10)
	.align		4
.L_10:
        /*0028*/ 	.word	index@(_Z10helloCuda2v)
        /*002c*/ 	.word	0x00000000


	//----- nvinfo : EIATTR_REGCOUNT
	.align		4
.L_11:
        /*0030*/ 	.byte	0x04, 0x2f
        /*0032*/ 	.short	(.L_13 - .L_12)
	.align		4
.L_12:
        /*0034*/ 	.word	index@(_Z10helloCuda3v)
        /*0038*/ 	.word	0x00000018


	//----- nvinfo : EIATTR_FRAME_SIZE
	.align		4
.L_13:
        /*003c*/ 	.byte	0x04, 0x11
        /*003e*/ 	.short	(.L_15 - .L_14)
	.align		4
.L_14:
        /*0040*/ 	.word	index@(_Z10helloCuda3v)
        /*0044*/ 	.word	0x00000000


	//----- nvinfo : EIATTR_REGCOUNT
	.align		4
.L_15:
        /*0048*/ 	.byte	0x04, 0x2f
        /*004a*/ 	.short	(.L_17 - .L_16)
	.align		4
.L_16:
        /*004c*/ 	.word	index@(_Z10helloCuda4v)
        /*0050*/ 	.word	0x00000018


	//----- nvinfo : EIATTR_FRAME_SIZE
	.align		4
.L_17:
        /*0054*/ 	.byte	0x04, 0x11
        /*0056*/ 	.short	(.L_19 - .L_18)
	.align		4
.L_18:
        /*0058*/ 	.word	index@(_Z10helloCuda4v)
        /*005c*/ 	.word	0x00000000


	//----- nvinfo : EIATTR_MIN_STACK_SIZE
	.align		4
.L_19:
        /*0060*/ 	.byte	0x04, 0x12
        /*0062*/ 	.short	(.L_21 - .L_20)
	.align		4
.L_20:
        /*0064*/ 	.word	index@(_Z10helloCuda4v)
        /*0068*/ 	.word	0x00000000


	//----- nvinfo : EIATTR_MIN_STACK_SIZE
	.align		4
.L_21:
        /*006c*/ 	.byte	0x04, 0x12
        /*006e*/ 	.short	(.L_23 - .L_22)
	.align		4
.L_22:
        /*0070*/ 	.word	index@(_Z10helloCuda3v)
        /*0074*/ 	.word	0x00000000


	//----- nvinfo : EIATTR_MIN_STACK_SIZE
	.align		4
.L_23:
        /*0078*/ 	.byte	0x04, 0x12
        /*007a*/ 	.short	(.L_25 - .L_24)
	.align		4
.L_24:
        /*007c*/ 	.word	index@(_Z10helloCuda2v)
        /*0080*/ 	.word	0x00000000


	//----- nvinfo : EIATTR_MIN_STACK_SIZE
	.align		4
.L_25:
        /*0084*/ 	.byte	0x04, 0x12
        /*0086*/ 	.short	(.L_27 - .L_26)
	.align		4
.L_26:
        /*0088*/ 	.word	index@(_Z9helloCudav)
        /*008c*/ 	.word	0x00000000
.L_27:


//--------------------- .nv.compat                --------------------------
	.section	.nv.compat,"",@"SHT_CUDA_COMPAT_INFO"
	.align	4
        /*0000*/ 	.byte	0x02, 0x09, 0x00, 0x00, 0x02, 0x02, 0x01, 0x00, 0x02, 0x05, 0x05, 0x00, 0x03, 0x07, 0x01, 0x01
        /*0010*/ 	.byte	0x02, 0x03, 0x00, 0x00, 0x02, 0x06, 0x01, 0x00, 0x04, 0x0b, 0x08, 0x00, 0x09, 0x00, 0x00, 0x00
        /*0020*/ 	.byte	0x00, 0x00, 0x00, 0x00


//--------------------- .nv.info._Z10helloCuda4v  --------------------------
	.section	.nv.info._Z10helloCuda4v,"",@"SHT_CUDA_INFO"
	.sectionflags	@""
	.align	4


	//----- nvinfo : EIATTR_CUDA_API_VERSION
	.align		4
        /*0000*/ 	.byte	0x04, 0x37
        /*0002*/ 	.short	(.L_29 - .L_28)
.L_28:
        /*0004*/ 	.word	0x00000082


	//----- nvinfo : EIATTR_SPARSE_MMA_MASK
	.align		4
.L_29:
        /*0008*/ 	.byte	0x03, 0x50
        /*000a*/ 	.short	0x0000


	//----- nvinfo : EIATTR_MAXREG_COUNT
	.align		4
        /*000c*/ 	.byte	0x03, 0x1b
        /*000e*/ 	.short	0x00ff


	//----- nvinfo : EIATTR_EXTERNS
	.align		4
        /*0010*/ 	.byte	0x04, 0x0f
        /*0012*/ 	.short	(.L_31 - .L_30)


	//   ....[0]....
	.align		4
.L_30:
        /*0014*/ 	.word	index@(vprintf)


	//----- nvinfo : EIATTR_MERCURY_ISA_VERSION
	.align		4
.L_31:
        /*0018*/ 	.byte	0x03, 0x5f
        /*001a*/ 	.short	0x0101


	//----- nvinfo : EIATTR_VRC_CTA_INIT_COUNT
	.align		4
        /*001c*/ 	.byte	0x02, 0x4a
	.zero		1
	.zero		1


	//----- nvinfo : EIATTR_SYSCALL_OFFSETS
	.align		4
        /*0020*/ 	.byte	0x04, 0x46
        /*0022*/ 	.short	(.L_33 - .L_32)


	//   ....[0]....
.L_32:
        /*0024*/ 	.word	0x00000080


	//----- nvinfo : EIATTR_EXIT_INSTR_OFFSETS
	.align		4
.L_33:
        /*0028*/ 	.byte	0x04, 0x1c
        /*002a*/ 	.short	(.L_35 - .L_34)


	//   ....[0]....
.L_34:
        /*002c*/ 	.word	0x00000090


	//----- nvinfo : EIATTR_SW_WAR
	.align		4
.L_35:
        /*0030*/ 	.byte	0x04, 0x36
        /*0032*/ 	.short	(.L_37 - .L_36)
.L_36:
        /*0034*/ 	.word	0x00000008
.L_37:


//--------------------- .nv.info._Z10helloCuda3v  --------------------------
	.section	.nv.info._Z10helloCuda3v,"",@"SHT_CUDA_INFO"
	.sectionflags	@""
	.align	4


	//----- nvinfo : EIATTR_CUDA_API_VERSION
	.align		4
        /*0000*/ 	.byte	0x04, 0x37
        /*0002*/ 	.short	(.L_39 - .L_38)
.L_38:
        /*0004*/ 	.word	0x00000082


	//----- nvinfo : EIATTR_SPARSE_MMA_MASK
	.align		4
.L_39:
        /*0008*/ 	.byte	0x03, 0x50
        /*000a*/ 	.short	0x0000


	//----- nvinfo : EIATTR_MAXREG_COUNT
	.align		4
        /*000c*/ 	.byte	0x03, 0x1b
        /*000e*/ 	.short	0x00ff


	//----- nvinfo : EIATTR_EXTERNS
	.align		4
        /*0010*/ 	.byte	0x04, 0x0f
        /*0012*/ 	.short	(.L_41 - .L_40)


	//   ....[0]....
	.align		4
.L_40:
        /*0014*/ 	.word	index@(vprintf)


	//----- nvinfo : EIATTR_MERCURY_ISA_VERSION
	.align		4
.L_41:
        /*0018*/ 	.byte	0x03, 0x5f
        /*001a*/ 	.short	0x0101


	//----- nvinfo : EIATTR_VRC_CTA_INIT_COUNT
	.align		4
        /*001c*/ 	.byte	0x02, 0x4a
	.zero		1
	.zero		1


	//----- nvinfo : EIATTR_SYSCALL_OFFSETS
	.align		4
        /*0020*/ 	.byte	0x04, 0x46
        /*0022*/ 	.short	(.L_43 - .L_42)


	//   ....[0]....
.L_42:
        /*0024*/ 	.word	0x00000080


	//----- nvinfo : EIATTR_EXIT_INSTR_OFFSETS
	.align		4
.L_43:
        /*0028*/ 	.byte	0x04, 0x1c
        /*002a*/ 	.short	(.L_45 - .L_44)


	//   ....[0]....
.L_44:
        /*002c*/ 	.word	0x00000090


	//----- nvinfo : EIATTR_SW_WAR
	.align		4
.L_45:
        /*0030*/ 	.byte	0x04, 0x36
        /*0032*/ 	.short	(.L_47 - .L_46)
.L_46:
        /*0034*/ 	.word	0x00000008
.L_47:


//--------------------- .nv.info._Z10helloCuda2v  --------------------------
	.section	.nv.info._Z10helloCuda2v,"",@"SHT_CUDA_INFO"
	.sectionflags	@""
	.align	4


	//----- nvinfo : EIATTR_CUDA_API_VERSION
	.align		4
        /*0000*/ 	.byte	0x04, 0x37
        /*0002*/ 	.short	(.L_49 - .L_48)
.L_48:
        /*0004*/ 	.word	0x00000082


	//----- nvinfo : EIATTR_SPARSE_MMA_MASK
	.align		4
.L_49:
        /*0008*/ 	.byte	0x03, 0x50
        /*000a*/ 	.short	0x0000


	//----- nvinfo : EIATTR_MAXREG_COUNT
	.align		4
        /*000c*/ 	.byte	0x03, 0x1b
        /*000e*/ 	.short	0x00ff


	//----- nvinfo : EIATTR_EXTERNS
	.align		4
        /*0010*/ 	.byte	0x04, 0x0f
        /*0012*/ 	.short	(.L_51 - .L_50)


	//   ....[0]....
	.align		4
.L_50:
        /*0014*/ 	.word	index@(vprintf)


	//----- nvinfo : EIATTR_MERCURY_ISA_VERSION
	.align		4
.L_51:
        /*0018*/ 	.byte	0x03, 0x5f
        /*001a*/ 	.short	0x0101


	//----- nvinfo : EIATTR_VRC_CTA_INIT_COUNT
	.align		4
        /*001c*/ 	.byte	0x02, 0x4a
	.zero		1
	.zero		1


	//----- nvinfo : EIATTR_SYSCALL_OFFSETS
	.align		4
        /*0020*/ 	.byte	0x04, 0x46
        /*0022*/ 	.short	(.L_53 - .L_52)


	//   ....[0]....
.L_52:
        /*0024*/ 	.word	0x00000080


	//----- nvinfo : EIATTR_EXIT_INSTR_OFFSETS
	.align		4
.L_53:
        /*0028*/ 	.byte	0x04, 0x1c
        /*002a*/ 	.short	(.L_55 - .L_54)


	//   ....[0]....
.L_54:
        /*002c*/ 	.word	0x00000090


	//----- nvinfo : EIATTR_SW_WAR
	.align		4
.L_55:
        /*0030*/ 	.byte	0x04, 0x36
        /*0032*/ 	.short	(.L_57 - .L_56)
.L_56:
        /*0034*/ 	.word	0x00000008
.L_57:


//--------------------- .nv.info._Z9helloCudav    --------------------------
	.section	.nv.info._Z9helloCudav,"",@"SHT_CUDA_INFO"
	.sectionflags	@""
	.align	4


	//----- nvinfo : EIATTR_CUDA_API_VERSION
	.align		4
        /*0000*/ 	.byte	0x04, 0x37
        /*0002*/ 	.short	(.L_59 - .L_58)
.L_58:
        /*0004*/ 	.word	0x00000082


	//----- nvinfo : EIATTR_SPARSE_MMA_MASK
	.align		4
.L_59:
        /*0008*/ 	.byte	0x03, 0x50
        /*000a*/ 	.short	0x0000


	//----- nvinfo : EIATTR_MAXREG_COUNT
	.align		4
        /*000c*/ 	.byte	0x03, 0x1b
        /*000e*/ 	.short	0x00ff


	//----- nvinfo : EIATTR_EXTERNS
	.align		4
        /*0010*/ 	.byte	0x04, 0x0f
        /*0012*/ 	.short	(.L_61 - .L_60)


	//   ....[0]....
	.align		4
.L_60:
        /*0014*/ 	.word	index@(vprintf)


	//----- nvinfo : EIATTR_MERCURY_ISA_VERSION
	.align		4
.L_61:
        /*0018*/ 	.byte	0x03, 0x5f
        /*001a*/ 	.short	0x0101


	//----- nvinfo : EIATTR_VRC_CTA_INIT_COUNT
	.align		4
        /*001c*/ 	.byte	0x02, 0x4a
	.zero		1
	.zero		1


	//----- nvinfo : EIATTR_SYSCALL_OFFSETS
	.align		4
        /*0020*/ 	.byte	0x04, 0x46
        /*0022*/ 	.short	(.L_63 - .L_62)


	//   ....[0]....
.L_62:
        /*0024*/ 	.word	0x00000080


	//----- nvinfo : EIATTR_EXIT_INSTR_OFFSETS
	.align		4
.L_63:
        /*0028*/ 	.byte	0x04, 0x1c
        /*002a*/ 	.short	(.L_65 - .L_64)


	//   ....[0]....
.L_64:
        /*002c*/ 	.word	0x00000090


	//----- nvinfo : EIATTR_SW_WAR
	.align		4
.L_65:
        /*0030*/ 	.byte	0x04, 0x36
        /*0032*/ 	.short	(.L_67 - .L_66)
.L_66:
        /*0034*/ 	.word	0x00000008
.L_67:


//--------------------- .nv.callgraph             --------------------------
	.section	.nv.callgraph,"",@"SHT_CUDA_CALLGRAPH"
	.align	4
	.sectionentsize	8
	.align		4
        /*0000*/ 	.word	0x00000000
	.align		4
        /*0004*/ 	.word	0xffffffff
	.align		4
        /*0008*/ 	.word	index@(_Z10helloCuda4v)
	.align		4
        /*000c*/ 	.word	index@(vprintf)
	.align		4
        /*0010*/ 	.word	index@(_Z10helloCuda3v)
	.align		4
        /*0014*/ 	.word	index@(vprintf)
	.align		4
        /*0018*/ 	.word	index@(_Z10helloCuda2v)
	.align		4
        /*001c*/ 	.word	index@(vprintf)
	.align		4
        /*0020*/ 	.word	index@(_Z9helloCudav)
	.align		4
        /*0024*/ 	.word	index@(vprintf)
	.align		4
        /*0028*/ 	.word	0x00000000
	.align		4
        /*002c*/ 	.word	0xfffffffe
	.align		4
        /*0030*/ 	.word	0x00000000
	.align		4
        /*0034*/ 	.word	0xfffffffd
	.align		4
        /*0038*/ 	.word	0x00000000
	.align		4
        /*003c*/ 	.word	0xfffffffc


//--------------------- .nv.constant4             --------------------------
	.section	.nv.constant4,"a",@progbits
	.align	8
	.align		8
.nv.constant4:
        /*0000*/ 	.dword	vprintf
	.align		8
        /*0008*/ 	.dword	$str
	.align		8
        /*0010*/ 	.dword	$str$1
	.align		8
        /*0018*/ 	.dword	$str$2
	.align		8
        /*0020*/ 	.dword	$str$3


//--------------------- .text._Z10helloCuda4v     --------------------------
	.section	.text._Z10helloCuda4v,"ax",@progbits
	.align	128
        .global         _Z10helloCuda4v
        .type           _Z10helloCuda4v,@function
        .size           _Z10helloCuda4v,(.L_x_8 - _Z10helloCuda4v)
        .other          _Z10helloCuda4v,@"STO_CUDA_ENTRY STV_DEFAULT"
_Z10helloCuda4v:
.text._Z10helloCuda4v:
[----:B------:R-:W0:Y:S01]  /*0000*/  LDC R1, c[0x0][0x37c] ;  /* 0x0000df00ff017b82 */ /* 0x000e220000000800 */
[----:B------:R-:W-:Y:S01]  /*0010*/  MOV R0, 0x0 ;  /* 0x0000000000007802 */ /* 0x000fe20000000f00 */
[----:B------:R-:W1:Y:S01]  /*0020*/  LDCU.64 UR4, c[0x4][0x20] ;  /* 0x01000400ff0477ac */ /* 0x000e620008000a00 */
[----:B------:R-:W-:-:S05]  /*0030*/  CS2R R6, SRZ ;  /* 0x0000000000067805 */ /* 0x000fca000001ff00 */
[----:B------:R2:W3:Y:S01]  /*0040*/  LDC.64 R2, c[0x4][R0] ;  /* 0x0100000000027b82 */ /* 0x0004e20000000a00 */
[----:B-1----:R-:W-:Y:S02]  /*0050*/  IMAD.U32 R4, RZ, RZ, UR4 ;  /* 0x00000004ff047e24 */ /* 0x002fe4000f8e00ff */
[----:B--2---:R-:W-:-:S07]  /*0060*/  IMAD.U32 R5, RZ, RZ, UR5 ;  /* 0x00000005ff057e24 */ /* 0x004fce000f8e00ff */
[----:B------:R-:W-:-:S07]  /*0070*/  LEPC R20, `(.L_x_0) ;  /* 0x000000001014794e */ /* 0x000fce0000000000 */
[----:B0--3--:R-:W-:Y:S05]  /*0080*/  CALL.ABS.NOINC R2 ;  /* 0x0000000002007343 */ /* 0x009fea0003c00000 */
.L_x_0:
[----:B------:R-:W-:Y:S05]  /*0090*/  EXIT ;  /* 0x000000000000794d */ /* 0x000fea0003800000 */
.L_x_1:
[----:B------:R-:W-:-:S00]  /*00a0*/  BRA `(.L_x_1) ;  /* 0xfffffffc00fc7947 */ /* 0x000fc0000383ffff */
[----:B------:R-:W-:-:S00]  /*00b0*/  NOP ;  /* 0x0000000000007918 */ /* 0x000fc00000000000 */
        /* <DEDUP_REMOVED lines=12> */
.L_x_8:


//--------------------- .text._Z10helloCuda3v     --------------------------
	.section	.text._Z10helloCuda3v,"ax",@progbits
	.align	128
        .global         _Z10helloCuda3v
        .type           _Z10helloCuda3v,@function
        .size           _Z10helloCuda3v,(.L_x_9 - _Z10helloCuda3v)
        .other          _Z10helloCuda3v,@"STO_CUDA_ENTRY STV_DEFAULT"
_Z10helloCuda3v:
.text._Z10helloCuda3v:
        /* <DEDUP_REMOVED lines=9> */
.L_x_2:
[----:B------:R-:W-:Y:S05]  /*0090*/  EXIT ;  /* 0x000000000000794d */ /* 0x000fea0003800000 */
.L_x_3:
        /* <DEDUP_REMOVED lines=14> */
.L_x_9:


//--------------------- .text._Z10helloCuda2v     --------------------------
	.section	.text._Z10helloCuda2v,"ax",@progbits
	.align	128
        .global         _Z10helloCuda2v
        .type           _Z10helloCuda2v,@function
        .size           _Z10helloCuda2v,(.L_x_10 - _Z10helloCuda2v)
        .other          _Z10helloCuda2v,@"STO_CUDA_ENTRY STV_DEFAULT"
_Z10helloCuda2v:
.text._Z10helloCuda2v:
        /* <DEDUP_REMOVED lines=9> */
.L_x_4:
[----:B------:R-:W-:Y:S05]  /*0090*/  EXIT ;  /* 0x000000000000794d */ /* 0x000fea0003800000 */
.L_x_5:
        /* <DEDUP_REMOVED lines=14> */
.L_x_10:


//--------------------- .text._Z9helloCudav       --------------------------
	.section	.text._Z9helloCudav,"ax",@progbits
	.align	128
        .global         _Z9helloCudav
        .type           _Z9helloCudav,@function
        .size           _Z9helloCudav,(.L_x_11 - _Z9helloCudav)
        .other          _Z9helloCudav,@"STO_CUDA_ENTRY STV_DEFAULT"
_Z9helloCudav:
.text._Z9helloCudav:
        /* <DEDUP_REMOVED lines=9> */
.L_x_6:
[----:B------:R-:W-:Y:S05]  /*0090*/  EXIT ;  /* 0x000000000000794d */ /* 0x000fea0003800000 */
.L_x_7:
        /* <DEDUP_REMOVED lines=14> */
.L_x_11:


//--------------------- .nv.global.init           --------------------------
	.section	.nv.global.init,"aw",@progbits
.nv.global.init:
	.type		$str,@object
	.size		$str,($str$3 - $str)
$str:
        /*0000*/ 	.byte	0x48, 0x65, 0x6c, 0x6c, 0x6f, 0x20, 0x57, 0x6f, 0x72, 0x6c, 0x64, 0x20, 0x57, 0x69, 0x74, 0x68
        /*0010*/ 	.byte	0x20, 0x43, 0x55, 0x44, 0x41, 0x21, 0x0a, 0x00
	.type		$str$3,@object
	.size		$str$3,($str$2 - $str$3)
$str$3:
        /*0018*/ 	.byte	0x48, 0x65, 0x6c, 0x6c, 0x6f, 0x20, 0x57, 0x6f, 0x72, 0x6c, 0x64, 0x20, 0x57, 0x69, 0x74, 0x68
        /*0028*/ 	.byte	0x20, 0x43, 0x55, 0x44, 0x41, 0x20, 0x53, 0x70, 0x65, 0x63, 0x69, 0x61, 0x6c, 0x0a, 0x00
	.type		$str$2,@object
	.size		$str$2,($str$1 - $str$2)
$str$2:
        /*0037*/ 	.byte	0x48, 0x65, 0x6c, 0x6c, 0x6f, 0x20, 0x57, 0x6f, 0x72, 0x6c, 0x64, 0x20, 0x57, 0x69, 0x74, 0x68
        /*0047*/ 	.byte	0x20, 0x43, 0x55, 0x44, 0x41, 0x20, 0x31, 0x36, 0x20, 0x54, 0x69, 0x6d, 0x65, 0x73, 0x21, 0x0a
        /*0057*/ 	.byte	0x00
	.type		$str$1,@object
	.size		$str$1,(.L_1 - $str$1)
$str$1:
        /*0058*/ 	.byte	0x48, 0x65, 0x6c, 0x6c, 0x6f, 0x20, 0x57, 0x6f, 0x72, 0x6c, 0x64, 0x20, 0x57, 0x69, 0x74, 0x68
        /*0068*/ 	.byte	0x20, 0x43, 0x55, 0x44, 0x41, 0x20, 0x32, 0x30, 0x20, 0x54, 0x69, 0x6d, 0x65, 0x73, 0x21, 0x0a
        /*0078*/ 	.byte	0x00
.L_1:


//--------------------- .nv.shared.reserved.0     --------------------------
	.section	.nv.shared.reserved.0,"aw",@nobits
	.weak		__nv_reservedSMEM_offset_0_alias
	.size		__nv_reservedSMEM_offset_0_alias, 0, 64
	.other		__nv_reservedSMEM_offset_0_alias,@"STO_CUDA_RESERVED_SHARED STV_DEFAULT"
__nv_reservedSMEM_offset_0_alias:
	.zero		0
	.zero		64


//--------------------- .nv.constant0._Z10helloCuda4v --------------------------
	.section	.nv.constant0._Z10helloCuda4v,"a",@progbits
	.sectionflags	@""
	.align	4
.nv.constant0._Z10helloCuda4v:
	.zero		896


//--------------------- .nv.constant0._Z10helloCuda3v --------------------------
	.section	.nv.constant0._Z10helloCuda3v,"a",@progbits
	.sectionflags	@""
	.align	4
.nv.constant0._Z10helloCuda3v:
	.zero		896


//--------------------- .nv.constant0._Z10helloCuda2v --------------------------
	.section	.nv.constant0._Z10helloCuda2v,"a",@progbits
	.sectionflags	@""
	.align	4
.nv.constant0._Z10helloCuda2v:
	.zero		896


//--------------------- .nv.constant0._Z9helloCudav --------------------------
	.section	.nv.constant0._Z9helloCudav,"a",@progbits
	.sectionflags	@""
	.align	4
.nv.constant0._Z9helloCudav:
	.zero		896


//--------------------- SYMBOLS --------------------------

	.type		.nv.reservedSmem.offset0,@object
	.size		.nv.reservedSmem.offset0,0x4
	.type		vprintf,@function
